//
// Generated by NVIDIA NVVM Compiler
//
// Compiler Build ID: CL-36424714
// Cuda compilation tools, release 13.0, V13.0.88
// Based on NVVM 20.0.0
//

.version 9.0
.target sm_100
.address_size 64

	// .globl	_Z6matmulPfS_S_m

.visible .entry _Z6matmulPfS_S_m(
	.param .u64 .ptr .align 1 _Z6matmulPfS_S_m_param_0,
	.param .u64 .ptr .align 1 _Z6matmulPfS_S_m_param_1,
	.param .u64 .ptr .align 1 _Z6matmulPfS_S_m_param_2,
	.param .u64 _Z6matmulPfS_S_m_param_3
)
{
	.reg .pred 	%p<10>;
	.reg .b32 	%r<9>;
	.reg .b32 	%f<67>;
	.reg .b64 	%rd<75>;

	ld.param.u64 	%rd26, [_Z6matmulPfS_S_m_param_0];
	ld.param.u64 	%rd27, [_Z6matmulPfS_S_m_param_1];
	ld.param.u64 	%rd24, [_Z6matmulPfS_S_m_param_2];
	ld.param.u64 	%rd25, [_Z6matmulPfS_S_m_param_3];
	cvta.to.global.u64 	%rd1, %rd27;
	cvta.to.global.u64 	%rd2, %rd26;
	mov.u32 	%r1, %ctaid.x;
	mov.u32 	%r2, %ntid.x;
	mov.u32 	%r3, %tid.x;
	mad.lo.s32 	%r4, %r1, %r2, %r3;
	cvt.u64.u32 	%rd3, %r4;
	mov.u32 	%r5, %ctaid.y;
	mov.u32 	%r6, %ntid.y;
	mov.u32 	%r7, %tid.y;
	mad.lo.s32 	%r8, %r5, %r6, %r7;
	cvt.u64.u32 	%rd4, %r8;
	min.u64 	%rd28, %rd4, %rd3;
	setp.ge.u64 	%p1, %rd28, %rd25;
	@%p1 bra 	$L__BB0_13;
	mul.lo.s64 	%rd5, %rd25, %rd4;
	and.b64  	%rd6, %rd25, 7;
	setp.lt.u64 	%p2, %rd25, 8;
	mov.b64 	%rd73, 0;
	mov.f32 	%f66, 0f00000000;
	@%p2 bra 	$L__BB0_4;
	and.b64  	%rd73, %rd25, -8;
	shl.b64 	%rd30, %rd3, 2;
	add.s64 	%rd70, %rd1, %rd30;
	shl.b64 	%rd9, %rd25, 5;
	shl.b64 	%rd31, %rd5, 2;
	add.s64 	%rd32, %rd31, %rd2;
	add.s64 	%rd69, %rd32, 16;
	shl.b64 	%rd11, %rd25, 2;
	mov.f32 	%f66, 0f00000000;
	mov.u64 	%rd71, %rd73;
$L__BB0_3:
	.pragma "nounroll";
	ld.global.f32 	%f16, [%rd69+-16];
	ld.global.f32 	%f17, [%rd70];
	fma.rn.f32 	%f18, %f16, %f17, %f66;
	ld.global.f32 	%f19, [%rd69+-12];
	add.s64 	%rd33, %rd70, %rd11;
	ld.global.f32 	%f20, [%rd33];
	fma.rn.f32 	%f21, %f19, %f20, %f18;
	ld.global.f32 	%f22, [%rd69+-8];
	add.s64 	%rd34, %rd33, %rd11;
	ld.global.f32 	%f23, [%rd34];
	fma.rn.f32 	%f24, %f22, %f23, %f21;
	ld.global.f32 	%f25, [%rd69+-4];
	add.s64 	%rd35, %rd34, %rd11;
	ld.global.f32 	%f26, [%rd35];
	fma.rn.f32 	%f27, %f25, %f26, %f24;
	ld.global.f32 	%f28, [%rd69];
	add.s64 	%rd36, %rd35, %rd11;
	ld.global.f32 	%f29, [%rd36];
	fma.rn.f32 	%f30, %f28, %f29, %f27;
	ld.global.f32 	%f31, [%rd69+4];
	add.s64 	%rd37, %rd36, %rd11;
	ld.global.f32 	%f32, [%rd37];
	fma.rn.f32 	%f33, %f31, %f32, %f30;
	ld.global.f32 	%f34, [%rd69+8];
	add.s64 	%rd38, %rd37, %rd11;
	ld.global.f32 	%f35, [%rd38];
	fma.rn.f32 	%f36, %f34, %f35, %f33;
	ld.global.f32 	%f37, [%rd69+12];
	add.s64 	%rd39, %rd38, %rd11;
	ld.global.f32 	%f38, [%rd39];
	fma.rn.f32 	%f66, %f37, %f38, %f36;
	add.s64 	%rd71, %rd71, -8;
	add.s64 	%rd70, %rd70, %rd9;
	add.s64 	%rd69, %rd69, 32;
	setp.ne.s64 	%p3, %rd71, 0;
	@%p3 bra 	$L__BB0_3;
$L__BB0_4:
	setp.eq.s64 	%p4, %rd6, 0;
	@%p4 bra 	$L__BB0_12;
	and.b64  	%rd19, %rd25, 3;
	setp.lt.u64 	%p5, %rd6, 4;
	@%p5 bra 	$L__BB0_7;
	add.s64 	%rd40, %rd73, %rd5;
	shl.b64 	%rd41, %rd40, 2;
	add.s64 	%rd42, %rd2, %rd41;
	ld.global.f32 	%f40, [%rd42];
	mad.lo.s64 	%rd43, %rd73, %rd25, %rd3;
	shl.b64 	%rd44, %rd43, 2;
	add.s64 	%rd45, %rd1, %rd44;
	ld.global.f32 	%f41, [%rd45];
	fma.rn.f32 	%f42, %f40, %f41, %f66;
	ld.global.f32 	%f43, [%rd42+4];
	shl.b64 	%rd46, %rd25, 2;
	add.s64 	%rd47, %rd45, %rd46;
	ld.global.f32 	%f44, [%rd47];
	fma.rn.f32 	%f45, %f43, %f44, %f42;
	ld.global.f32 	%f46, [%rd42+8];
	add.s64 	%rd48, %rd47, %rd46;
	ld.global.f32 	%f47, [%rd48];
	fma.rn.f32 	%f48, %f46, %f47, %f45;
	ld.global.f32 	%f49, [%rd42+12];
	add.s64 	%rd49, %rd48, %rd46;
	ld.global.f32 	%f50, [%rd49];
	fma.rn.f32 	%f66, %f49, %f50, %f48;
	add.s64 	%rd73, %rd73, 4;
$L__BB0_7:
	setp.eq.s64 	%p6, %rd19, 0;
	@%p6 bra 	$L__BB0_12;
	setp.eq.s64 	%p7, %rd19, 1;
	@%p7 bra 	$L__BB0_10;
	add.s64 	%rd50, %rd73, %rd5;
	shl.b64 	%rd51, %rd50, 2;
	add.s64 	%rd52, %rd2, %rd51;
	ld.global.f32 	%f52, [%rd52];
	mad.lo.s64 	%rd53, %rd73, %rd25, %rd3;
	shl.b64 	%rd54, %rd53, 2;
	add.s64 	%rd55, %rd1, %rd54;
	ld.global.f32 	%f53, [%rd55];
	fma.rn.f32 	%f54, %f52, %f53, %f66;
	ld.global.f32 	%f55, [%rd52+4];
	shl.b64 	%rd56, %rd25, 2;
	add.s64 	%rd57, %rd55, %rd56;
	ld.global.f32 	%f56, [%rd57];
	fma.rn.f32 	%f66, %f55, %f56, %f54;
	add.s64 	%rd73, %rd73, 2;
$L__BB0_10:
	and.b64  	%rd58, %rd25, 1;
	setp.eq.b64 	%p8, %rd58, 1;
	not.pred 	%p9, %p8;
	@%p9 bra 	$L__BB0_12;
	add.s64 	%rd59, %rd73, %rd5;
	shl.b64 	%rd60, %rd59, 2;
	add.s64 	%rd61, %rd2, %rd60;
	ld.global.f32 	%f57, [%rd61];
	mad.lo.s64 	%rd62, %rd73, %rd25, %rd3;
	shl.b64 	%rd63, %rd62, 2;
	add.s64 	%rd64, %rd1, %rd63;
	ld.global.f32 	%f58, [%rd64];
	fma.rn.f32 	%f66, %f57, %f58, %f66;
$L__BB0_12:
	add.s64 	%rd65, %rd5, %rd3;
	cvta.to.global.u64 	%rd66, %rd24;
	shl.b64 	%rd67, %rd65, 2;
	add.s64 	%rd68, %rd66, %rd67;
	st.global.f32 	[%rd68], %f66;
$L__BB0_13:
	ret;

}


// ===== COMPILED SASS (sm_100) =====

	.target	sm_100

	.elftype	@"ET_EXEC"


//--------------------- .note.nv.tkinfo           --------------------------
	.section	.note.nv.tkinfo,"",@"SHT_NOTE"
	.sectionflags	@"SHF_NOTE_NV_TKINFO"
	.tkinfo
        /*0018*/ 	.word	0x00000002
        /*0030*/ 	.string	""
        /*0030*/ 	.string	"ptxas"
        /*0030*/ 	.string	"Cuda compilation tools, release 13.0, V13.0.88"
        /*0030*/ 	.string	"Build cuda_13.0.r13.0/compiler.36424714_0"
        /*0030*/ 	.string	"-arch sm_100 -m 64 "



//--------------------- .note.nv.cuinfo           --------------------------
	.section	.note.nv.cuinfo,"",@"SHT_NOTE"
	.sectionflags	@"SHF_NOTE_NV_CUINFO"
        /*0018*/ 	.short	0x0002
        /*001a*/ 	.short	0x0064
        /*001c*/ 	.short	0x0082
	.zero		2


//--------------------- .nv.info                  --------------------------
	.section	.nv.info,"",@"SHT_CUDA_INFO"
	.align	4


	//----- nvinfo : EIATTR_REGCOUNT
	.align		4
        /*0000*/ 	.byte	0x04, 0x2f
        /*0002*/ 	.short	(.L_1 - .L_0)
	.align		4
.L_0:
        /*0004*/ 	.word	index@(_Z6matmulPfS_S_m)
        /*0008*/ 	.word	0x00000020


	//----- nvinfo : EIATTR_FRAME_SIZE
	.align		4
.L_1:
        /*000c*/ 	.byte	0x04, 0x11
        /*000e*/ 	.short	(.L_3 - .L_2)
	.align		4
.L_2:
        /*0010*/ 	.word	index@(_Z6matmulPfS_S_m)
        /*0014*/ 	.word	0x00000000


	//----- nvinfo : EIATTR_MIN_STACK_SIZE
	.align		4
.L_3:
        /*0018*/ 	.byte	0x04, 0x12
        /*001a*/ 	.short	(.L_5 - .L_4)
	.align		4
.L_4:
        /*001c*/ 	.word	index@(_Z6matmulPfS_S_m)
        /*0020*/ 	.word	0x00000000
.L_5:


//--------------------- .nv.compat                --------------------------
	.section	.nv.compat,"",@"SHT_CUDA_COMPAT_INFO"
	.align	4
        /*0000*/ 	.byte	0x02, 0x09, 0x00, 0x00, 0x02, 0x02, 0x01, 0x00, 0x02, 0x05, 0x05, 0x00, 0x03, 0x07, 0x01, 0x01
        /*0010*/ 	.byte	0x02, 0x03, 0x00, 0x00, 0x02, 0x06, 0x01, 0x00, 0x04, 0x0b, 0x08, 0x00, 0x09, 0x00, 0x00, 0x00
        /*0020*/ 	.byte	0x00, 0x00, 0x00, 0x00


//--------------------- .nv.info._Z6matmulPfS_S_m --------------------------
	.section	.nv.info._Z6matmulPfS_S_m,"",@"SHT_CUDA_INFO"
	.sectionflags	@""
	.align	4


	//----- nvinfo : EIATTR_CUDA_API_VERSION
	.align		4
        /*0000*/ 	.byte	0x04, 0x37
        /*0002*/ 	.short	(.L_7 - .L_6)
.L_6:
        /*0004*/ 	.word	0x00000082


	//----- nvinfo : EIATTR_KPARAM_INFO
	.align		4
.L_7:
        /*0008*/ 	.byte	0x04, 0x17
        /*000a*/ 	.short	(.L_9 - .L_8)
.L_8:
        /*000c*/ 	.word	0x00000000
        /*0010*/ 	.short	0x0003
        /*0012*/ 	.short	0x0018
        /*0014*/ 	.byte	0x00, 0xf0, 0x21, 0x00


	//----- nvinfo : EIATTR_KPARAM_INFO
	.align		4
.L_9:
        /*0018*/ 	.byte	0x04, 0x17
        /*001a*/ 	.short	(.L_11 - .L_10)
.L_10:
        /*001c*/ 	.word	0x00000000
        /*0020*/ 	.short	0x0002
        /*0022*/ 	.short	0x0010
        /*0024*/ 	.byte	0x00, 0xf5, 0x21, 0x00


	//----- nvinfo : EIATTR_KPARAM_INFO
	.align		4
.L_11:
        /*0028*/ 	.byte	0x04, 0x17
        /*002a*/ 	.short	(.L_13 - .L_12)
.L_12:
        /*002c*/ 	.word	0x00000000
        /*0030*/ 	.short	0x0001
        /*0032*/ 	.short	0x0008
        /*0034*/ 	.byte	0x00, 0xf5, 0x21, 0x00


	//----- nvinfo : EIATTR_KPARAM_INFO
	.align		4
.L_13:
        /*0038*/ 	.byte	0x04, 0x17
        /*003a*/ 	.short	(.L_15 - .L_14)
.L_14:
        /*003c*/ 	.word	0x00000000
        /*0040*/ 	.short	0x0000
        /*0042*/ 	.short	0x0000
        /*0044*/ 	.byte	0x00, 0xf5, 0x21, 0x00


	//----- nvinfo : EIATTR_SPARSE_MMA_MASK
	.align		4
.L_15:
        /*0048*/ 	.byte	0x03, 0x50
        /*004a*/ 	.short	0x0000


	//----- nvinfo : EIATTR_MAXREG_COUNT
	.align		4
        /*004c*/ 	.byte	0x03, 0x1b
        /*004e*/ 	.short	0x00ff


	//----- nvinfo : EIATTR_MERCURY_ISA_VERSION
	.align		4
        /*0050*/ 	.byte	0x03, 0x5f
        /*0052*/ 	.short	0x0101


	//----- nvinfo : EIATTR_VRC_CTA_INIT_COUNT
	.align		4
        /*0054*/ 	.byte	0x02, 0x4a
	.zero		1
	.zero		1


	//----- nvinfo : EIATTR_EXIT_INSTR_OFFSETS
	.align		4
        /*0058*/ 	.byte	0x04, 0x1c
        /*005a*/ 	.short	(.L_17 - .L_16)


	//   ....[0]....
.L_16:
        /*005c*/ 	.word	0x000000f0


	//   ....[1]....
        /*0060*/ 	.word	0x00000bc0


	//----- nvinfo : EIATTR_CBANK_PARAM_SIZE
	.align		4
.L_17:
        /*0064*/ 	.byte	0x03, 0x19
        /*0066*/ 	.short	0x0020


	//----- nvinfo : EIATTR_PARAM_CBANK
	.align		4
        /*0068*/ 	.byte	0x04, 0x0a
        /*006a*/ 	.short	(.L_19 - .L_18)
	.align		4
.L_18:
        /*006c*/ 	.word	index@(.nv.constant0._Z6matmulPfS_S_m)
        /*0070*/ 	.short	0x0380
        /*0072*/ 	.short	0x0020


	//----- nvinfo : EIATTR_SW_WAR
	.align		4
.L_19:
        /*0074*/ 	.byte	0x04, 0x36
        /*0076*/ 	.short	(.L_21 - .L_20)
.L_20:
        /*0078*/ 	.word	0x00000008
.L_21:


//--------------------- .nv.callgraph             --------------------------
	.section	.nv.callgraph,"",@"SHT_CUDA_CALLGRAPH"
	.align	4
	.sectionentsize	8
	.align		4
        /*0000*/ 	.word	0x00000000
	.align		4
        /*0004*/ 	.word	0xffffffff
	.align		4
        /*0008*/ 	.word	0x00000000
	.align		4
        /*000c*/ 	.word	0xfffffffe
	.align		4
        /*0010*/ 	.word	0x00000000
	.align		4
        /*0014*/ 	.word	0xfffffffd
	.align		4
        /*0018*/ 	.word	0x00000000
	.align		4
        /*001c*/ 	.word	0xfffffffc


//--------------------- .text._Z6matmulPfS_S_m    --------------------------
	.section	.text._Z6matmulPfS_S_m,"ax",@progbits
	.align	128
        .global         _Z6matmulPfS_S_m
        .type           _Z6matmulPfS_S_m,@function
        .size           _Z6matmulPfS_S_m,(.L_x_6 - _Z6matmulPfS_S_m)
        .other          _Z6matmulPfS_S_m,@"STO_CUDA_ENTRY STV_DEFAULT"
_Z6matmulPfS_S_m:
.text._Z6matmulPfS_S_m:
[----:B------:R-:W-:Y:S01]  /*0000*/  LDC R1, c[0x0][0x37c] ;  /* 0x0000df00ff017b82 */ /* 0x000fe20000000800 */
[----:B------:R-:W0:Y:S07]  /*0010*/  S2R R15, SR_TID.X ;  /* 0x00000000000f7919 */ /* 0x000e2e0000002100 */
[----:B------:R-:W0:Y:S01]  /*0020*/  LDC R14, c[0x0][0x360] ;  /* 0x0000d800ff0e7b82 */ /* 0x000e220000000800 */
[----:B------:R-:W1:Y:S07]  /*0030*/  S2R R0, SR_TID.Y ;  /* 0x0000000000007919 */ /* 0x000e6e0000002200 */
[----:B------:R-:W0:Y:S08]  /*0040*/  S2UR UR4, SR_CTAID.X ;  /* 0x00000000000479c3 */ /* 0x000e300000002500 */
[----:B------:R-:W1:Y:S08]  /*0050*/  S2UR UR5, SR_CTAID.Y ;  /* 0x00000000000579c3 */ /* 0x000e700000002600 */
[----:B------:R-:W1:Y:S08]  /*0060*/  LDC R5, c[0x0][0x364] ;  /* 0x0000d900ff057b82 */ /* 0x000e700000000800 */
[----:B------:R-:W2:Y:S01]  /*0070*/  LDC.64 R16, c[0x0][0x398] ;  /* 0x0000e600ff107b82 */ /* 0x000ea20000000a00 */
[----:B0-----:R-:W-:-:S02]  /*0080*/  IMAD R14, R14, UR4, R15 ;  /* 0x000000040e0e7c24 */ /* 0x001fc4000f8e020f */
[----:B-1----:R-:W-:-:S05]  /*0090*/  IMAD R5, R5, UR5, R0 ;  /* 0x0000000505057c24 */ /* 0x002fca000f8e0200 */
[----:B------:R-:W-:-:S04]  /*00a0*/  ISETP.LT.U32.AND P0, PT, R5, R14, PT ;  /* 0x0000000e0500720c */ /* 0x000fc80003f01070 */
[----:B------:R-:W-:-:S04]  /*00b0*/  ISETP.LT.U32.AND.EX P0, PT, RZ, RZ, PT, P0 ;  /* 0x000000ffff00720c */ /* 0x000fc80003f01100 */
[----:B------:R-:W-:-:S04]  /*00c0*/  SEL R3, R5, R14, P0 ;  /* 0x0000000e05037207 */ /* 0x000fc80000000000 */
[----:B--2---:R-:W-:-:S04]  /*00d0*/  ISETP.GE.U32.AND P0, PT, R3, R16, PT ;  /* 0x000000100300720c */ /* 0x004fc80003f06070 */
[----:B------:R-:W-:-:S13]  /*00e0*/  ISETP.GE.U32.AND.EX P0, PT, RZ, R17, PT, P0 ;  /* 0x00000011ff00720c */ /* 0x000fda0003f06100 */
[----:B------:R-:W-:Y:S05]  /*00f0*/  @P0 EXIT ;  /* 0x000000000000094d */ /* 0x000fea0003800000 */
[C---:B------:R-:W-:Y:S01]  /*0100*/  ISETP.GE.U32.AND P1, PT, R16.reuse, 0x8, PT ;  /* 0x000000081000780c */ /* 0x040fe20003f26070 */
[----:B------:R-:W-:Y:S01]  /*0110*/  IMAD.WIDE.U32 R12, R5, R16, RZ ;  /* 0x00000010050c7225 */ /* 0x000fe200078e00ff */
[----:B------:R-:W-:Y:S01]  /*0120*/  LOP3.LUT R0, R16, 0x7, RZ, 0xc0, !PT ;  /* 0x0000000710007812 */ /* 0x000fe200078ec0ff */
[----:B------:R-:W0:Y:S01]  /*0130*/  LDCU.64 UR4, c[0x0][0x358] ;  /* 0x00006b00ff0477ac */ /* 0x000e220008000a00 */
[----:B------:R-:W-:Y:S02]  /*0140*/  ISETP.GE.U32.AND.EX P1, PT, R17, RZ, PT, P1 ;  /* 0x000000ff1100720c */ /* 0x000fe40003f26110 */
[----:B------:R-:W-:Y:S02]  /*0150*/  CS2R R2, SRZ ;  /* 0x0000000000027805 */ /* 0x000fe4000001ff00 */
[----:B------:R-:W-:Y:S01]  /*0160*/  ISETP.NE.U32.AND P0, PT, R0, RZ, PT ;  /* 0x000000ff0000720c */ /* 0x000fe20003f05070 */
[----:B------:R-:W-:Y:S02]  /*0170*/  IMAD.MOV.U32 R29, RZ, RZ, RZ ;  /* 0x000000ffff1d7224 */ /* 0x000fe400078e00ff */
[----:B------:R-:W-:Y:S01]  /*0180*/  IMAD R4, R5, R17, R13 ;  /* 0x0000001105047224 */ /* 0x000fe200078e020d */
[----:B------:R-:W-:-:S05]  /*0190*/  ISETP.NE.AND.EX P0, PT, RZ, RZ, PT, P0 ;  /* 0x000000ffff00720c */ /* 0x000fca0003f05300 */
[----:B------:R-:W-:Y:S08]  /*01a0*/  @!P1 BRA `(.L_x_0) ;  /* 0x00000004000c9947 */ /* 0x000ff00003800000 */
[----:B------:R-:W1:Y:S01]  /*01b0*/  LDCU.128 UR8, c[0x0][0x380] ;  /* 0x00007000ff0877ac */ /* 0x000e620008000c00 */
[----:B------:R-:W2:Y:S01]  /*01c0*/  LDC R3, c[0x0][0x39c] ;  /* 0x0000e700ff037b82 */ /* 0x000ea20000000800 */
[C---:B------:R-:W-:Y:S01]  /*01d0*/  LOP3.LUT R2, R16.reuse, 0xfffffff8, RZ, 0xc0, !PT ;  /* 0xfffffff810027812 */ /* 0x040fe200078ec0ff */
[----:B------:R-:W-:Y:S01]  /*01e0*/  IMAD.SHL.U32 R7, R17, 0x4, RZ ;  /* 0x0000000411077824 */ /* 0x000fe200078e00ff */
[C---:B------:R-:W-:Y:S01]  /*01f0*/  SHF.L.U64.HI R8, R16.reuse, 0x5, R17 ;  /* 0x0000000510087819 */ /* 0x040fe20000010211 */
[----:B------:R-:W-:-:S04]  /*0200*/  IMAD.WIDE.U32 R10, R16, 0x4, RZ ;  /* 0x00000004100a7825 */ /* 0x000fc800078e00ff */
[----:B------:R-:W-:Y:S02]  /*0210*/  IMAD.MOV.U32 R29, RZ, RZ, RZ ;  /* 0x000000ffff1d7224 */ /* 0x000fe400078e00ff */
[----:B------:R-:W-:Y:S02]  /*0220*/  IMAD.IADD R7, R11, 0x1, R7 ;  /* 0x000000010b077824 */ /* 0x000fe400078e0207 */
[----:B------:R-:W-:Y:S01]  /*0230*/  IMAD.MOV.U32 R28, RZ, RZ, R2 ;  /* 0x000000ffff1c7224 */ /* 0x000fe200078e0002 */
[----:B-1----:R-:W-:Y:S02]  /*0240*/  LEA R6, P1, R14, UR10, 0x2 ;  /* 0x0000000a0e067c11 */ /* 0x002fe4000f8210ff */
[----:B------:R-:W-:Y:S02]  /*0250*/  LEA R20, P2, R12, UR8, 0x2 ;  /* 0x000000080c147c11 */ /* 0x000fe4000f8410ff */
[----:B------:R-:W-:Y:S02]  /*0260*/  LEA.HI.X R5, R14, UR11, RZ, 0x2, P1 ;  /* 0x0000000b0e057c11 */ /* 0x000fe400088f14ff */
[----:B------:R-:W-:Y:S01]  /*0270*/  LEA.HI.X R21, R12, UR9, R4, 0x2, P2 ;  /* 0x000000090c157c11 */ /* 0x000fe200090f1404 */
[----:B--2---:R-:W-:Y:S01]  /*0280*/  IMAD.MOV.U32 R9, RZ, RZ, R3 ;  /* 0x000000ffff097224 */ /* 0x004fe200078e0003 */
[----:B------:R-:W-:-:S05]  /*0290*/  IADD3 R20, P1, PT, R20, 0x10, RZ ;  /* 0x0000001014147810 */ /* 0x000fca0007f3e0ff */
[----:B------:R-:W-:-:S08]  /*02a0*/  IMAD.X R21, RZ, RZ, R21, P1 ;  /* 0x000000ffff157224 */ /* 0x000fd000008e0615 */
.L_x_1:
[----:B------:R-:W-:Y:S02]  /*02b0*/  IMAD.MOV.U32 R25, RZ, RZ, R5 ;  /* 0x000000ffff197224 */ /* 0x000fe400078e0005 */
[----:B------:R-:W-:Y:S02]  /*02c0*/  IMAD.MOV.U32 R24, RZ, RZ, R6 ;  /* 0x000000ffff187224 */ /* 0x000fe400078e0006 */
[----:B------:R-:W-:Y:S02]  /*02d0*/  IMAD.MOV.U32 R18, RZ, RZ, R20 ;  /* 0x000000ffff127224 */ /* 0x000fe400078e0014 */
[----:B------:R-:W-:Y:S01]  /*02e0*/  IMAD.MOV.U32 R19, RZ, RZ, R21 ;  /* 0x000000ffff137224 */ /* 0x000fe200078e0015 */
[----:B0-----:R-:W2:Y:S01]  /*02f0*/  LDG.E R25, desc[UR4][R24.64] ;  /* 0x0000000418197981 */ /* 0x001ea2000c1e1900 */
[----:B------:R-:W-:-:S03]  /*0300*/  IADD3 R22, P1, PT, R6, R10, RZ ;  /* 0x0000000a06167210 */ /* 0x000fc60007f3e0ff */
[----:B------:R-:W3:Y:S04]  /*0310*/  LDG.E R27, desc[UR4][R18.64+-0xc] ;  /* 0xfffff404121b7981 */ /* 0x000ee8000c1e1900 */
[----:B------:R-:W2:Y:S01]  /*0320*/  LDG.E R24, desc[UR4][R18.64+-0x10] ;  /* 0xfffff00412187981 */ /* 0x000ea2000c1e1900 */
[----:B------:R-:W-:Y:S01]  /*0330*/  IMAD.X R23, R5, 0x1, R7, P1 ;  /* 0x0000000105177824 */ /* 0x000fe200008e0607 */
[----:B------:R-:W-:-:S04]  /*0340*/  IADD3 R20, P1, PT, R22, R10, RZ ;  /* 0x0000000a16147210 */ /* 0x000fc80007f3e0ff */
[----:B------:R-:W3:Y:S01]  /*0350*/  LDG.E R26, desc[UR4][R22.64] ;  /* 0x00000004161a7981 */ /* 0x000ee2000c1e1900 */
[----:B------:R-:W-:-:S05]  /*0360*/  IMAD.X R21, R23, 0x1, R7, P1 ;  /* 0x0000000117157824 */ /* 0x000fca00008e0607 */
[----:B------:R-:W4:Y:S04]  /*0370*/  LDG.E R22, desc[UR4][R20.64] ;  /* 0x0000000414167981 */ /* 0x000f28000c1e1900 */
[----:B------:R-:W4:Y:S01]  /*0380*/  LDG.E R23, desc[UR4][R18.64+-0x8] ;  /* 0xfffff80412177981 */ /* 0x000f22000c1e1900 */
[----:B--2---:R-:W-:Y:S01]  /*0390*/  FFMA R29, R24, R25, R29 ;  /* 0x00000019181d7223 */ /* 0x004fe2000000001d */
[----:B------:R-:W-:-:S05]  /*03a0*/  IADD3 R24, P1, PT, R20, R10, RZ ;  /* 0x0000000a14187210 */ /* 0x000fca0007f3e0ff */
[----:B------:R-:W-:Y:S02]  /*03b0*/  IMAD.X R25, R21, 0x1, R7, P1 ;  /* 0x0000000115197824 */ /* 0x000fe400008e0607 */
[----:B---3--:R-:W-:Y:S01]  /*03c0*/  FFMA R29, R27, R26, R29 ;  /* 0x0000001a1b1d7223 */ /* 0x008fe2000000001d */
[----:B------:R-:W2:Y:S01]  /*03d0*/  LDG.E R21, desc[UR4][R18.64+-0x4] ;  /* 0xfffffc0412157981 */ /* 0x000ea2000c1e1900 */
[----:B------:R-:W-:-:S03]  /*03e0*/  IADD3 R26, P1, PT, R24, R10, RZ ;  /* 0x0000000a181a7210 */ /* 0x000fc60007f3e0ff */
[----:B------:R-:W2:Y:S02]  /*03f0*/  LDG.E R20, desc[UR4][R24.64] ;  /* 0x0000000418147981 */ /* 0x000ea4000c1e1900 */
[----:B------:R-:W-:Y:S02]  /*0400*/  IMAD.X R27, R25, 0x1, R7, P1 ;  /* 0x00000001191b7824 */ /* 0x000fe400008e0607 */
[----:B----4-:R-:W-:-:S03]  /*0410*/  FFMA R22, R23, R22, R29 ;  /* 0x0000001617167223 */ /* 0x010fc6000000001d */
[----:B------:R-:W3:Y:S04]  /*0420*/  LDG.E R23, desc[UR4][R26.64] ;  /* 0x000000041a177981 */ /* 0x000ee8000c1e1900 */
[----:B------:R-:W3:Y:S01]  /*0430*/  LDG.E R29, desc[UR4][R18.64] ;  /* 0x00000004121d7981 */ /* 0x000ee2000c1e1900 */
[----:B--2---:R-:W-:Y:S01]  /*0440*/  FFMA R24, R21, R20, R22 ;  /* 0x0000001415187223 */ /* 0x004fe20000000016 */
[-C--:B------:R-:W-:Y:S02]  /*0450*/  IADD3 R20, P1, PT, R26, R10.reuse, RZ ;  /* 0x0000000a1a147210 */ /* 0x080fe40007f3e0ff */
[----:B------:R-:W2:Y:S03]  /*0460*/  LDG.E R26, desc[UR4][R18.64+0xc] ;  /* 0x00000c04121a7981 */ /* 0x000ea6000c1e1900 */
[----:B------:R-:W-:Y:S01]  /*0470*/  IMAD.X R21, R27, 0x1, R7, P1 ;  /* 0x000000011b157824 */ /* 0x000fe200008e0607 */
[----:B------:R-:W-:Y:S01]  /*0480*/  IADD3 R22, P1, PT, R20, R10, RZ ;  /* 0x0000000a14167210 */ /* 0x000fe20007f3e0ff */
[----:B------:R-:W4:Y:S01]  /*0490*/  LDG.E R27, desc[UR4][R18.64+0x8] ;  /* 0x00000804121b7981 */ /* 0x000f22000c1e1900 */
[----:B---3--:R-:W-:-:S03]  /*04a0*/  FFMA R29, R29, R23, R24 ;  /* 0x000000171d1d7223 */ /* 0x008fc60000000018 */
[--C-:B------:R-:W-:Y:S01]  /*04b0*/  IMAD.X R23, R21, 0x1, R7.reuse, P1 ;  /* 0x0000000115177824 */ /* 0x100fe200008e0607 */
[----:B------:R-:W-:Y:S01]  /*04c0*/  IADD3 R24, P1, PT, R22, R10, RZ ;  /* 0x0000000a16187210 */ /* 0x000fe20007f3e0ff */
[----:B------:R-:W3:Y:S04]  /*04d0*/  LDG.E R21, desc[UR4][R20.64] ;  /* 0x0000000414157981 */ /* 0x000ee8000c1e1900 */
[----:B------:R-:W-:Y:S01]  /*04e0*/  IMAD.X R25, R23, 0x1, R7, P1 ;  /* 0x0000000117197824 */ /* 0x000fe200008e0607 */
[----:B------:R-:W4:Y:S04]  /*04f0*/  LDG.E R22, desc[UR4][R22.64] ;  /* 0x0000000416167981 */ /* 0x000f28000c1e1900 */
[----:B------:R-:W2:Y:S04]  /*0500*/  LDG.E R24, desc[UR4][R24.64] ;  /* 0x0000000418187981 */ /* 0x000ea8000c1e1900 */
[----:B------:R-:W3:Y:S01]  /*0510*/  LDG.E R20, desc[UR4][R18.64+0x4] ;  /* 0x0000040412147981 */ /* 0x000ee2000c1e1900 */
[----:B------:R-:W-:-:S04]  /*0520*/  IADD3 R28, P1, PT, R28, -0x8, RZ ;  /* 0xfffffff81c1c7810 */ /* 0x000fc80007f3e0ff */
[----:B------:R-:W-:Y:S02]  /*0530*/  IADD3.X R9, PT, PT, R9, -0x1, RZ, P1, !PT ;  /* 0xffffffff09097810 */ /* 0x000fe40000ffe4ff */
[----:B------:R-:W-:-:S04]  /*0540*/  ISETP.NE.U32.AND P1, PT, R28, RZ, PT ;  /* 0x000000ff1c00720c */ /* 0x000fc80003f25070 */
[----:B------:R-:W-:Y:S02]  /*0550*/  ISETP.NE.AND.EX P1, PT, R9, RZ, PT, P1 ;  /* 0x000000ff0900720c */ /* 0x000fe40003f25310 */
[----:B------:R-:W-:-:S05]  /*0560*/  LEA R6, P2, R16, R6, 0x5 ;  /* 0x0000000610067211 */ /* 0x000fca00078428ff */
[----:B------:R-:W-:Y:S02]  /*0570*/  IMAD.X R5, R5, 0x1, R8, P2 ;  /* 0x0000000105057824 */ /* 0x000fe400010e0608 */
[----:B---3--:R-:W-:Y:S01]  /*0580*/  FFMA R29, R20, R21, R29 ;  /* 0x00000015141d7223 */ /* 0x008fe2000000001d */
[----:B------:R-:W-:-:S03]  /*0590*/  IADD3 R20, P3, PT, R18, 0x20, RZ ;  /* 0x0000002012147810 */ /* 0x000fc60007f7e0ff */
[----:B----4-:R-:W-:Y:S02]  /*05a0*/  FFMA R29, R27, R22, R29 ;  /* 0x000000161b1d7223 */ /* 0x010fe4000000001d */
[----:B------:R-:W-:Y:S02]  /*05b0*/  IMAD.X R21, RZ, RZ, R19, P3 ;  /* 0x000000ffff157224 */ /* 0x000fe400018e0613 */
[----:B--2---:R-:W-:Y:S01]  /*05c0*/  FFMA R29, R26, R24, R29 ;  /* 0x000000181a1d7223 */ /* 0x004fe2000000001d */
[----:B------:R-:W-:Y:S06]  /*05d0*/  @P1 BRA `(.L_x_1) ;  /* 0xfffffffc00341947 */ /* 0x000fec000383ffff */
.L_x_0:
[----:B------:R-:W-:Y:S05]  /*05e0*/  @!P0 BRA `(.L_x_2) ;  /* 0x00000004005c8947 */ /* 0x000fea0003800000 */
[----:B------:R-:W-:Y:S02]  /*05f0*/  ISETP.GE.U32.AND P1, PT, R0, 0x4, PT ;  /* 0x000000040000780c */ /* 0x000fe40003f26070 */
[----:B------:R-:W-:Y:S02]  /*0600*/  LOP3.LUT R23, R16, 0x3, RZ, 0xc0, !PT ;  /* 0x0000000310177812 */ /* 0x000fe400078ec0ff */
[----:B------:R-:W-:Y:S02]  /*0610*/  ISETP.GE.U32.AND.EX P1, PT, RZ, RZ, PT, P1 ;  /* 0x000000ffff00720c */ /* 0x000fe40003f26110 */
[----:B------:R-:W-:-:S04]  /*0620*/  ISETP.NE.U32.AND P0, PT, R23, RZ, PT ;  /* 0x000000ff1700720c */ /* 0x000fc80003f05070 */
[----:B------:R-:W-:-:S07]  /*0630*/  ISETP.NE.AND.EX P0, PT, RZ, RZ, PT, P0 ;  /* 0x000000ffff00720c */ /* 0x000fce0003f05300 */
[----:B------:R-:W-:Y:S06]  /*0640*/  @!P1 BRA `(.L_x_3) ;  /* 0x0000000000889947 */ /* 0x000fec0003800000 */
[----:B------:R-:W1:Y:S01]  /*0650*/  LDCU.128 UR8, c[0x0][0x380] ;  /* 0x00007000ff0877ac */ /* 0x000e620008000c00 */
[----:B------:R-:W-:Y:S01]  /*0660*/  IMAD R0, R3, R16, RZ ;  /* 0x0000001003007224 */ /* 0x000fe200078e02ff */
[----:B------:R-:W-:Y:S01]  /*0670*/  SHF.L.U64.HI R25, R16, 0x2, R17 ;  /* 0x0000000210197819 */ /* 0x000fe20000010211 */
[----:B------:R-:W-:Y:S02]  /*0680*/  IMAD.MOV.U32 R15, RZ, RZ, RZ ;  /* 0x000000ffff0f7224 */ /* 0x000fe400078e00ff */
[C---:B------:R-:W-:Y:S01]  /*0690*/  IMAD R5, R2.reuse, R17, R0 ;  /* 0x0000001102057224 */ /* 0x040fe200078e0200 */
[C---:B------:R-:W-:Y:S01]  /*06a0*/  IADD3 R0, P1, PT, R2.reuse, R12, RZ ;  /* 0x0000000c02007210 */ /* 0x040fe20007f3e0ff */
[----:B------:R-:W-:-:S04]  /*06b0*/  IMAD.WIDE.U32 R8, R2, R16, R14 ;  /* 0x0000001002087225 */ /* 0x000fc800078e000e */
[----:B------:R-:W-:Y:S02]  /*06c0*/  IMAD.IADD R5, R9, 0x1, R5 ;  /* 0x0000000109057824 */ /* 0x000fe400078e0205 */
[----:B------:R-:W-:Y:S02]  /*06d0*/  IMAD.SHL.U32 R9, R16, 0x4, RZ ;  /* 0x0000000410097824 */ /* 0x000fe400078e00ff */
[----:B------:R-:W-:Y:S01]  /*06e0*/  IMAD.X R7, R3, 0x1, R4, P1 ;  /* 0x0000000103077824 */ /* 0x000fe200008e0604 */
[----:B-1----:R-:W-:Y:S02]  /*06f0*/  LEA R20, P3, R8, UR10, 0x2 ;  /* 0x0000000a08147c11 */ /* 0x002fe4000f8610ff */
[----:B------:R-:W-:Y:S02]  /*0700*/  LEA R6, P2, R0, UR8, 0x2 ;  /* 0x0000000800067c11 */ /* 0x000fe4000f8410ff */
[----:B------:R-:W-:Y:S02]  /*0710*/  LEA.HI.X R21, R8, UR11, R5, 0x2, P3 ;  /* 0x0000000b08157c11 */ /* 0x000fe400098f1405 */
[----:B------:R-:W-:-:S02]  /*0720*/  IADD3 R18, P1, PT, R9, R20, RZ ;  /* 0x0000001409127210 */ /* 0x000fc40007f3e0ff */
[----:B------:R-:W-:Y:S02]  /*0730*/  LEA.HI.X R7, R0, UR9, R7, 0x2, P2 ;  /* 0x0000000900077c11 */ /* 0x000fe400090f1407 */
[-C--:B------:R-:W-:Y:S01]  /*0740*/  IADD3 R10, P2, PT, R18, R9.reuse, RZ ;  /* 0x00000009120a7210 */ /* 0x080fe20007f5e0ff */
[----:B------:R-:W-:Y:S01]  /*0750*/  IMAD.X R19, R25, 0x1, R21, P1 ;  /* 0x0000000119137824 */ /* 0x000fe200008e0615 */
[----:B0-----:R-:W2:Y:S02]  /*0760*/  LDG.E R0, desc[UR4][R20.64] ;  /* 0x0000000414007981 */ /* 0x001ea4000c1e1900 */
[----:B------:R-:W-:Y:S02]  /*0770*/  IADD3 R8, P1, PT, R10, R9, RZ ;  /* 0x000000090a087210 */ /* 0x000fe40007f3e0ff */
[----:B------:R-:W2:Y:S01]  /*0780*/  LDG.E R22, desc[UR4][R6.64] ;  /* 0x0000000406167981 */ /* 0x000ea2000c1e1900 */
[----:B------:R-:W-:-:S03]  /*0790*/  IMAD.X R11, R19, 0x1, R25, P2 ;  /* 0x00000001130b7824 */ /* 0x000fc600010e0619 */
[----:B------:R-:W3:Y:S01]  /*07a0*/  LDG.E R18, desc[UR4][R18.64] ;  /* 0x0000000412127981 */ /* 0x000ee2000c1e1900 */
[----:B------:R-:W-:-:S03]  /*07b0*/  IMAD.X R9, R11, 0x1, R25, P1 ;  /* 0x000000010b097824 */ /* 0x000fc600008e0619 */
[----:B------:R-:W3:Y:S04]  /*07c0*/  LDG.E R5, desc[UR4][R6.64+0x4] ;  /* 0x0000040406057981 */ /* 0x000ee8000c1e1900 */
[----:B------:R-:W4:Y:S04]  /*07d0*/  LDG.E R10, desc[UR4][R10.64] ;  /* 0x000000040a0a7981 */ /* 0x000f28000c1e1900 */
[----:B------:R-:W4:Y:S04]  /*07e0*/  LDG.E R25, desc[UR4][R6.64+0x8] ;  /* 0x0000080406197981 */ /* 0x000f28000c1e1900 */
[----:B------:R-:W5:Y:S04]  /*07f0*/  LDG.E R21, desc[UR4][R6.64+0xc] ;  /* 0x00000c0406157981 */ /* 0x000f68000c1e1900 */
[----:B------:R-:W5:Y:S01]  /*0800*/  LDG.E R8, desc[UR4][R8.64] ;  /* 0x0000000408087981 */ /* 0x000f62000c1e1900 */
[----:B------:R-:W-:-:S05]  /*0810*/  IADD3 R2, P1, PT, R2, 0x4, RZ ;  /* 0x0000000402027810 */ /* 0x000fca0007f3e0ff */
[----:B------:R-:W-:Y:S02]  /*0820*/  IMAD.X R3, RZ, RZ, R3, P1 ;  /* 0x000000ffff037224 */ /* 0x000fe400008e0603 */
[----:B--2---:R-:W-:-:S04]  /*0830*/  FFMA R0, R22, R0, R29 ;  /* 0x0000000016007223 */ /* 0x004fc8000000001d */
[----:B---3--:R-:W-:-:S04]  /*0840*/  FFMA R0, R5, R18, R0 ;  /* 0x0000001205007223 */ /* 0x008fc80000000000 */
[----:B----4-:R-:W-:-:S04]  /*0850*/  FFMA R0, R25, R10, R0 ;  /* 0x0000000a19007223 */ /* 0x010fc80000000000 */
[----:B-----5:R-:W-:-:S07]  /*0860*/  FFMA R29, R21, R8, R0 ;  /* 0x00000008151d7223 */ /* 0x020fce0000000000 */
.L_x_3:
[----:B------:R-:W-:Y:S05]  /*0870*/  @!P0 BRA `(.L_x_2) ;  /* 0x0000000000b88947 */ /* 0x000fea0003800000 */
[----:B------:R-:W-:Y:S02]  /*0880*/  ISETP.NE.U32.AND P1, PT, R23, 0x1, PT ;  /* 0x000000011700780c */ /* 0x000fe40003f25070 */
[----:B------:R-:W-:Y:S02]  /*0890*/  LOP3.LUT R0, R16, 0x1, RZ, 0xc0, !PT ;  /* 0x0000000110007812 */ /* 0x000fe400078ec0ff */
[----:B------:R-:W-:Y:S02]  /*08a0*/  ISETP.NE.AND.EX P1, PT, RZ, RZ, PT, P1 ;  /* 0x000000ffff00720c */ /* 0x000fe40003f25310 */
[----:B------:R-:W-:-:S04]  /*08b0*/  ISETP.NE.U32.AND P0, PT, R0, 0x1, PT ;  /* 0x000000010000780c */ /* 0x000fc80003f05070 */
[----:B------:R-:W-:-:S07]  /*08c0*/  ISETP.NE.U32.AND.EX P0, PT, RZ, RZ, PT, P0 ;  /* 0x000000ffff00720c */ /* 0x000fce0003f05100 */
[----:B------:R-:W-:Y:S06]  /*08d0*/  @!P1 BRA `(.L_x_4) ;  /* 0x00000000005c9947 */ /* 0x000fec0003800000 */
[----:B------:R-:W1:Y:S01]  /*08e0*/  LDCU.128 UR8, c[0x0][0x380] ;  /* 0x00007000ff0877ac */ /* 0x000e620008000c00 */
[----:B------:R-:W-:Y:S01]  /*08f0*/  IMAD R5, R3, R16, RZ ;  /* 0x0000001003057224 */ /* 0x000fe200078e02ff */
[C---:B------:R-:W-:Y:S01]  /*0900*/  IADD3 R0, P1, PT, R2.reuse, R12, RZ ;  /* 0x0000000c02007210 */ /* 0x040fe20007f3e0ff */
[----:B------:R-:W-:Y:S02]  /*0910*/  IMAD.MOV.U32 R10, RZ, RZ, R14 ;  /* 0x000000ffff0a7224 */ /* 0x000fe400078e000e */
[----:B------:R-:W-:Y:S02]  /*0920*/  IMAD.MOV.U32 R11, RZ, RZ, RZ ;  /* 0x000000ffff0b7224 */ /* 0x000fe400078e00ff */
[C---:B------:R-:W-:Y:S02]  /*0930*/  IMAD R7, R2.reuse, R17, R5 ;  /* 0x0000001102077224 */ /* 0x040fe400078e0205 */
[----:B------:R-:W-:-:S04]  /*0940*/  IMAD.WIDE.U32 R10, R2, R16, R10 ;  /* 0x00000010020a7225 */ /* 0x000fc800078e000a */
[----:B------:R-:W-:Y:S02]  /*0950*/  IMAD.X R5, R3, 0x1, R4, P1 ;  /* 0x0000000103057824 */ /* 0x000fe400008e0604 */
[----:B------:R-:W-:Y:S01]  /*0960*/  IMAD.IADD R9, R11, 0x1, R7 ;  /* 0x000000010b097824 */ /* 0x000fe200078e0207 */
[----:B-1----:R-:W-:Y:S02]  /*0970*/  LEA R8, P1, R10, UR10, 0x2 ;  /* 0x0000000a0a087c11 */ /* 0x002fe4000f8210ff */
[----:B------:R-:W-:Y:S02]  /*0980*/  LEA R6, P2, R0, UR8, 0x2 ;  /* 0x0000000800067c11 */ /* 0x000fe4000f8410ff */
[----:B------:R-:W-:Y:S02]  /*0990*/  LEA.HI.X R9, R10, UR11, R9, 0x2, P1 ;  /* 0x0000000b0a097c11 */ /* 0x000fe400088f1409 */
[----:B------:R-:W-:Y:S02]  /*09a0*/  LEA.HI.X R7, R0, UR9, R5, 0x2, P2 ;  /* 0x0000000900077c11 */ /* 0x000fe400090f1405 */
[----:B------:R-:W-:-:S02]  /*09b0*/  LEA R10, P1, R16, R8, 0x2 ;  /* 0x00000008100a7211 */ /* 0x000fc400078210ff */
[----:B0-----:R-:W2:Y:S02]  /*09c0*/  LDG.E R8, desc[UR4][R8.64] ;  /* 0x0000000408087981 */ /* 0x001ea4000c1e1900 */
[----:B------:R-:W-:Y:S02]  /*09d0*/  LEA.HI.X R11, R16, R9, R17, 0x2, P1 ;  /* 0x00000009100b7211 */ /* 0x000fe400008f1411 */
[----:B------:R-:W2:Y:S04]  /*09e0*/  LDG.E R0, desc[UR4][R6.64] ;  /* 0x0000000406007981 */ /* 0x000ea8000c1e1900 */
[----:B------:R-:W3:Y:S04]  /*09f0*/  LDG.E R18, desc[UR4][R6.64+0x4] ;  /* 0x0000040406127981 */ /* 0x000ee8000c1e1900 */
[----:B------:R-:W3:Y:S01]  /*0a00*/  LDG.E R10, desc[UR4][R10.64] ;  /* 0x000000040a0a7981 */ /* 0x000ee2000c1e1900 */
[----:B------:R-:W-:-:S05]  /*0a10*/  IADD3 R2, P1, PT, R2, 0x2, RZ ;  /* 0x0000000202027810 */ /* 0x000fca0007f3e0ff */
[----:B------:R-:W-:Y:S02]  /*0a20*/  IMAD.X R3, RZ, RZ, R3, P1 ;  /* 0x000000ffff037224 */ /* 0x000fe400008e0603 */
[----:B--2---:R-:W-:-:S04]  /*0a30*/  FFMA R29, R0, R8, R29 ;  /* 0x00000008001d7223 */ /* 0x004fc8000000001d */
[----:B---3--:R-:W-:-:S07]  /*0a40*/  FFMA R29, R18, R10, R29 ;  /* 0x0000000a121d7223 */ /* 0x008fce000000001d */
.L_x_4:
[----:B------:R-:W-:Y:S05]  /*0a50*/  @P0 BRA `(.L_x_2) ;  /* 0x0000000000400947 */ /* 0x000fea0003800000 */
        /* <DEDUP_REMOVED lines=12> */
[----:B------:R-:W-:-:S03]  /*0b20*/  LEA.HI.X R9, R6, UR11, R5, 0x2, P0 ;  /* 0x0000000b06097c11 */ /* 0x000fc600080f1405 */
[----:B0-----:R-:W2:Y:S04]  /*0b30*/  LDG.E R2, desc[UR4][R2.64] ;  /* 0x0000000402027981 */ /* 0x001ea8000c1e1900 */
[----:B------:R-:W2:Y:S02]  /*0b40*/  LDG.E R8, desc[UR4][R8.64] ;  /* 0x0000000408087981 */ /* 0x000ea4000c1e1900 */
[----:B--2---:R-:W-:-:S07]  /*0b50*/  FFMA R29, R2, R8, R29 ;  /* 0x00000008021d7223 */ /* 0x004fce000000001d */
.L_x_2:
[----:B------:R-:W1:Y:S01]  /*0b60*/  LDCU.64 UR6, c[0x0][0x390] ;  /* 0x00007200ff0677ac */ /* 0x000e620008000a00 */
[----:B------:R-:W-:-:S05]  /*0b70*/  IADD3 R12, P0, PT, R14, R12, RZ ;  /* 0x0000000c0e0c7210 */ /* 0x000fca0007f1e0ff */
[----:B------:R-:W-:Y:S01]  /*0b80*/  IMAD.X R3, RZ, RZ, R4, P0 ;  /* 0x000000ffff037224 */ /* 0x000fe200000e0604 */
[----:B-1----:R-:W-:-:S04]  /*0b90*/  LEA R2, P0, R12, UR6, 0x2 ;  /* 0x000000060c027c11 */ /* 0x002fc8000f8010ff */
[----:B------:R-:W-:-:S05]  /*0ba0*/  LEA.HI.X R3, R12, UR7, R3, 0x2, P0 ;  /* 0x000000070c037c11 */ /* 0x000fca00080f1403 */
[----:B0-----:R-:W-:Y:S01]  /*0bb0*/  STG.E desc[UR4][R2.64], R29 ;  /* 0x0000001d02007986 */ /* 0x001fe2000c101904 */
[----:B------:R-:W-:Y:S05]  /*0bc0*/  EXIT ;  /* 0x000000000000794d */ /* 0x000fea0003800000 */
.L_x_5:
[----:B------:R-:W-:-:S00]  /*0bd0*/  BRA `(.L_x_5) ;  /* 0xfffffffc00fc7947 */ /* 0x000fc0000383ffff */
[----:B------:R-:W-:-:S00]  /*0be0*/  NOP ;  /* 0x0000000000007918 */ /* 0x000fc00000000000 */
        /* <DEDUP_REMOVED lines=9> */
.L_x_6:


//--------------------- .nv.shared.reserved.0     --------------------------
	.section	.nv.shared.reserved.0,"aw",@nobits
	.weak		__nv_reservedSMEM_offset_0_alias
	.size		__nv_reservedSMEM_offset_0_alias, 0, 64
	.other		__nv_reservedSMEM_offset_0_alias,@"STO_CUDA_RESERVED_SHARED STV_DEFAULT"
__nv_reservedSMEM_offset_0_alias:
	.zero		0
	.zero		64


//--------------------- .nv.constant0._Z6matmulPfS_S_m --------------------------
	.section	.nv.constant0._Z6matmulPfS_S_m,"a",@progbits
	.sectionflags	@""
	.align	4
.nv.constant0._Z6matmulPfS_S_m:
	.zero		928


//--------------------- SYMBOLS --------------------------

	.type		.nv.reservedSmem.offset0,@object
	.size		.nv.reservedSmem.offset0,0x4
